//
// Generated by NVIDIA NVVM Compiler
//
// Compiler Build ID: CL-36424714
// Cuda compilation tools, release 13.0, V13.0.88
// Based on NVVM 20.0.0
//

.version 9.0
.target sm_100
.address_size 64

	// .globl	_Z23Kogge_Stone_scan_kernelPfS_j
// _ZZ23Kogge_Stone_scan_kernelPfS_jE2XY has been demoted

.visible .entry _Z23Kogge_Stone_scan_kernelPfS_j(
	.param .u64 .ptr .align 1 _Z23Kogge_Stone_scan_kernelPfS_j_param_0,
	.param .u64 .ptr .align 1 _Z23Kogge_Stone_scan_kernelPfS_j_param_1,
	.param .u32 _Z23Kogge_Stone_scan_kernelPfS_j_param_2
)
{
	.reg .pred 	%p<7>;
	.reg .b32 	%r<18>;
	.reg .b32 	%f<9>;
	.reg .b64 	%rd<9>;
	// demoted variable
	.shared .align 4 .b8 _ZZ23Kogge_Stone_scan_kernelPfS_jE2XY[1024];
	ld.param.u64 	%rd1, [_Z23Kogge_Stone_scan_kernelPfS_j_param_0];
	ld.param.u64 	%rd2, [_Z23Kogge_Stone_scan_kernelPfS_j_param_1];
	ld.param.u32 	%r7, [_Z23Kogge_Stone_scan_kernelPfS_j_param_2];
	mov.u32 	%r8, %ctaid.x;
	mov.u32 	%r1, %ntid.x;
	mov.u32 	%r2, %tid.x;
	mad.lo.s32 	%r3, %r8, %r1, %r2;
	setp.ge.u32 	%p1, %r3, %r7;
	shl.b32 	%r9, %r2, 2;
	mov.u32 	%r10, _ZZ23Kogge_Stone_scan_kernelPfS_jE2XY;
	add.s32 	%r4, %r10, %r9;
	@%p1 bra 	$L__BB0_2;
	cvta.to.global.u64 	%rd3, %rd1;
	mul.wide.u32 	%rd4, %r3, 4;
	add.s64 	%rd5, %rd3, %rd4;
	ld.global.f32 	%f3, [%rd5];
	st.shared.f32 	[%r4], %f3;
	bra.uni 	$L__BB0_3;
$L__BB0_2:
	mov.b32 	%r11, 0;
	st.shared.u32 	[%r4], %r11;
$L__BB0_3:
	setp.lt.u32 	%p2, %r1, 2;
	@%p2 bra 	$L__BB0_10;
	mov.b32 	%r17, 1;
$L__BB0_5:
	bar.sync 	0;
	setp.lt.u32 	%p3, %r2, %r17;
	mov.f32 	%f8, 0f00000000;
	@%p3 bra 	$L__BB0_7;
	ld.shared.f32 	%f5, [%r4];
	sub.s32 	%r13, %r2, %r17;
	shl.b32 	%r14, %r13, 2;
	add.s32 	%r16, %r10, %r14;
	ld.shared.f32 	%f6, [%r16];
	add.f32 	%f8, %f5, %f6;
$L__BB0_7:
	setp.lt.u32 	%p4, %r2, %r17;
	bar.sync 	0;
	@%p4 bra 	$L__BB0_9;
	st.shared.f32 	[%r4], %f8;
$L__BB0_9:
	shl.b32 	%r17, %r17, 1;
	setp.lt.u32 	%p5, %r17, %r1;
	@%p5 bra 	$L__BB0_5;
$L__BB0_10:
	setp.ge.u32 	%p6, %r3, %r7;
	@%p6 bra 	$L__BB0_12;
	ld.shared.f32 	%f7, [%r4];
	cvta.to.global.u64 	%rd6, %rd2;
	mul.wide.u32 	%rd7, %r3, 4;
	add.s64 	%rd8, %rd6, %rd7;
	st.global.f32 	[%rd8], %f7;
$L__BB0_12:
	ret;

}


// ===== COMPILED SASS (sm_100) =====

	.target	sm_100

	.elftype	@"ET_EXEC"


//--------------------- .note.nv.tkinfo           --------------------------
	.section	.note.nv.tkinfo,"",@"SHT_NOTE"
	.sectionflags	@"SHF_NOTE_NV_TKINFO"
	.tkinfo
        /*0018*/ 	.word	0x00000002
        /*0030*/ 	.string	""
        /*0030*/ 	.string	"ptxas"
        /*0030*/ 	.string	"Cuda compilation tools, release 13.0, V13.0.88"
        /*0030*/ 	.string	"Build cuda_13.0.r13.0/compiler.36424714_0"
        /*0030*/ 	.string	"-arch sm_100 -m 64 "



//--------------------- .note.nv.cuinfo           --------------------------
	.section	.note.nv.cuinfo,"",@"SHT_NOTE"
	.sectionflags	@"SHF_NOTE_NV_CUINFO"
        /*0018*/ 	.short	0x0002
        /*001a*/ 	.short	0x0064
        /*001c*/ 	.short	0x0082
	.zero		2


//--------------------- .nv.info                  --------------------------
	.section	.nv.info,"",@"SHT_CUDA_INFO"
	.align	4


	//----- nvinfo : EIATTR_REGCOUNT
	.align		4
        /*0000*/ 	.byte	0x04, 0x2f
        /*0002*/ 	.short	(.L_1 - .L_0)
	.align		4
.L_0:
        /*0004*/ 	.word	index@(_Z23Kogge_Stone_scan_kernelPfS_j)
        /*0008*/ 	.word	0x0000000c


	//----- nvinfo : EIATTR_FRAME_SIZE
	.align		4
.L_1:
        /*000c*/ 	.byte	0x04, 0x11
        /*000e*/ 	.short	(.L_3 - .L_2)
	.align		4
.L_2:
        /*0010*/ 	.word	index@(_Z23Kogge_Stone_scan_kernelPfS_j)
        /*0014*/ 	.word	0x00000000


	//----- nvinfo : EIATTR_MIN_STACK_SIZE
	.align		4
.L_3:
        /*0018*/ 	.byte	0x04, 0x12
        /*001a*/ 	.short	(.L_5 - .L_4)
	.align		4
.L_4:
        /*001c*/ 	.word	index@(_Z23Kogge_Stone_scan_kernelPfS_j)
        /*0020*/ 	.word	0x00000000
.L_5:


//--------------------- .nv.compat                --------------------------
	.section	.nv.compat,"",@"SHT_CUDA_COMPAT_INFO"
	.align	4
        /*0000*/ 	.byte	0x02, 0x09, 0x00, 0x00, 0x02, 0x02, 0x01, 0x00, 0x02, 0x05, 0x05, 0x00, 0x03, 0x07, 0x01, 0x01
        /*0010*/ 	.byte	0x02, 0x03, 0x00, 0x00, 0x02, 0x06, 0x01, 0x00, 0x04, 0x0b, 0x08, 0x00, 0x09, 0x00, 0x00, 0x00
        /*0020*/ 	.byte	0x00, 0x00, 0x00, 0x00


//--------------------- .nv.info._Z23Kogge_Stone_scan_kernelPfS_j --------------------------
	.section	.nv.info._Z23Kogge_Stone_scan_kernelPfS_j,"",@"SHT_CUDA_INFO"
	.sectionflags	@""
	.align	4


	//----- nvinfo : EIATTR_CUDA_API_VERSION
	.align		4
        /*0000*/ 	.byte	0x04, 0x37
        /*0002*/ 	.short	(.L_7 - .L_6)
.L_6:
        /*0004*/ 	.word	0x00000082


	//----- nvinfo : EIATTR_KPARAM_INFO
	.align		4
.L_7:
        /*0008*/ 	.byte	0x04, 0x17
        /*000a*/ 	.short	(.L_9 - .L_8)
.L_8:
        /*000c*/ 	.word	0x00000000
        /*0010*/ 	.short	0x0002
        /*0012*/ 	.short	0x0010
        /*0014*/ 	.byte	0x00, 0xf0, 0x11, 0x00


	//----- nvinfo : EIATTR_KPARAM_INFO
	.align		4
.L_9:
        /*0018*/ 	.byte	0x04, 0x17
        /*001a*/ 	.short	(.L_11 - .L_10)
.L_10:
        /*001c*/ 	.word	0x00000000
        /*0020*/ 	.short	0x0001
        /*0022*/ 	.short	0x0008
        /*0024*/ 	.byte	0x00, 0xf5, 0x21, 0x00


	//----- nvinfo : EIATTR_KPARAM_INFO
	.align		4
.L_11:
        /*0028*/ 	.byte	0x04, 0x17
        /*002a*/ 	.short	(.L_13 - .L_12)
.L_12:
        /*002c*/ 	.word	0x00000000
        /*0030*/ 	.short	0x0000
        /*0032*/ 	.short	0x0000
        /*0034*/ 	.byte	0x00, 0xf5, 0x21, 0x00


	//----- nvinfo : EIATTR_SPARSE_MMA_MASK
	.align		4
.L_13:
        /*0038*/ 	.byte	0x03, 0x50
        /*003a*/ 	.short	0x0000


	//----- nvinfo : EIATTR_MAXREG_COUNT
	.align		4
        /*003c*/ 	.byte	0x03, 0x1b
        /*003e*/ 	.short	0x00ff


	//----- nvinfo : EIATTR_NUM_BARRIERS
	.align		4
        /*0040*/ 	.byte	0x02, 0x4c
        /*0042*/ 	.byte	0x01
	.zero		1


	//----- nvinfo : EIATTR_MERCURY_ISA_VERSION
	.align		4
        /*0044*/ 	.byte	0x03, 0x5f
        /*0046*/ 	.short	0x0101


	//----- nvinfo : EIATTR_VRC_CTA_INIT_COUNT
	.align		4
        /*0048*/ 	.byte	0x02, 0x4a
	.zero		1
	.zero		1


	//----- nvinfo : EIATTR_EXIT_INSTR_OFFSETS
	.align		4
        /*004c*/ 	.byte	0x04, 0x1c
        /*004e*/ 	.short	(.L_15 - .L_14)


	//   ....[0]....
.L_14:
        /*0050*/ 	.word	0x00000230


	//   ....[1]....
        /*0054*/ 	.word	0x00000280


	//----- nvinfo : EIATTR_CBANK_PARAM_SIZE
	.align		4
.L_15:
        /*0058*/ 	.byte	0x03, 0x19
        /*005a*/ 	.short	0x0014


	//----- nvinfo : EIATTR_PARAM_CBANK
	.align		4
        /*005c*/ 	.byte	0x04, 0x0a
        /*005e*/ 	.short	(.L_17 - .L_16)
	.align		4
.L_16:
        /*0060*/ 	.word	index@(.nv.constant0._Z23Kogge_Stone_scan_kernelPfS_j)
        /*0064*/ 	.short	0x0380
        /*0066*/ 	.short	0x0014


	//----- nvinfo : EIATTR_SW_WAR
	.align		4
.L_17:
        /*0068*/ 	.byte	0x04, 0x36
        /*006a*/ 	.short	(.L_19 - .L_18)
.L_18:
        /*006c*/ 	.word	0x00000008
.L_19:


//--------------------- .nv.callgraph             --------------------------
	.section	.nv.callgraph,"",@"SHT_CUDA_CALLGRAPH"
	.align	4
	.sectionentsize	8
	.align		4
        /*0000*/ 	.word	0x00000000
	.align		4
        /*0004*/ 	.word	0xffffffff
	.align		4
        /*0008*/ 	.word	0x00000000
	.align		4
        /*000c*/ 	.word	0xfffffffe
	.align		4
        /*0010*/ 	.word	0x00000000
	.align		4
        /*0014*/ 	.word	0xfffffffd
	.align		4
        /*0018*/ 	.word	0x00000000
	.align		4
        /*001c*/ 	.word	0xfffffffc


//--------------------- .text._Z23Kogge_Stone_scan_kernelPfS_j --------------------------
	.section	.text._Z23Kogge_Stone_scan_kernelPfS_j,"ax",@progbits
	.align	128
        .global         _Z23Kogge_Stone_scan_kernelPfS_j
        .type           _Z23Kogge_Stone_scan_kernelPfS_j,@function
        .size           _Z23Kogge_Stone_scan_kernelPfS_j,(.L_x_3 - _Z23Kogge_Stone_scan_kernelPfS_j)
        .other          _Z23Kogge_Stone_scan_kernelPfS_j,@"STO_CUDA_ENTRY STV_DEFAULT"
_Z23Kogge_Stone_scan_kernelPfS_j:
.text._Z23Kogge_Stone_scan_kernelPfS_j:
[----:B------:R-:W-:Y:S01]  /*0000*/  LDC R1, c[0x0][0x37c] ;  /* 0x0000df00ff017b82 */ /* 0x000fe20000000800 */
[----:B------:R-:W0:Y:S07]  /*0010*/  S2R R9, SR_TID.X ;  /* 0x0000000000097919 */ /* 0x000e2e0000002100 */
[----:B------:R-:W0:Y:S01]  /*0020*/  S2UR UR4, SR_CTAID.X ;  /* 0x00000000000479c3 */ /* 0x000e220000002500 */
[----:B------:R-:W1:Y:S01]  /*0030*/  LDCU UR5, c[0x0][0x390] ;  /* 0x00007200ff0577ac */ /* 0x000e620008000800 */
[----:B------:R-:W2:Y:S06]  /*0040*/  LDCU.64 UR6, c[0x0][0x358] ;  /* 0x00006b00ff0677ac */ /* 0x000eac0008000a00 */
[----:B------:R-:W0:Y:S02]  /*0050*/  LDC R6, c[0x0][0x360] ;  /* 0x0000d800ff067b82 */ /* 0x000e240000000800 */
[----:B0-----:R-:W-:-:S05]  /*0060*/  IMAD R5, R6, UR4, R9 ;  /* 0x0000000406057c24 */ /* 0x001fca000f8e0209 */
[----:B-1----:R-:W-:-:S13]  /*0070*/  ISETP.GE.U32.AND P0, PT, R5, UR5, PT ;  /* 0x0000000505007c0c */ /* 0x002fda000bf06070 */
[----:B------:R-:W0:Y:S02]  /*0080*/  @!P0 LDC.64 R2, c[0x0][0x380] ;  /* 0x0000e000ff028b82 */ /* 0x000e240000000a00 */
[----:B0-----:R-:W-:-:S06]  /*0090*/  @!P0 IMAD.WIDE.U32 R2, R5, 0x4, R2 ;  /* 0x0000000405028825 */ /* 0x001fcc00078e0002 */
[----:B--2---:R-:W2:Y:S01]  /*00a0*/  @!P0 LDG.E R3, desc[UR6][R2.64] ;  /* 0x0000000602038981 */ /* 0x004ea2000c1e1900 */
[----:B------:R-:W0:Y:S01]  /*00b0*/  S2UR UR5, SR_CgaCtaId ;  /* 0x00000000000579c3 */ /* 0x000e220000008800 */
[----:B------:R-:W-:Y:S01]  /*00c0*/  UMOV UR4, 0x400 ;  /* 0x0000040000047882 */ /* 0x000fe20000000000 */
[----:B------:R-:W-:Y:S01]  /*00d0*/  ISETP.GE.U32.AND P1, PT, R6, 0x2, PT ;  /* 0x000000020600780c */ /* 0x000fe20003f26070 */
[----:B0-----:R-:W-:-:S06]  /*00e0*/  ULEA UR4, UR5, UR4, 0x18 ;  /* 0x0000000405047291 */ /* 0x001fcc000f8ec0ff */
[----:B------:R-:W-:-:S05]  /*00f0*/  LEA R0, R9, UR4, 0x2 ;  /* 0x0000000409007c11 */ /* 0x000fca000f8e10ff */
[----:B--2---:R0:W-:Y:S04]  /*0100*/  @!P0 STS [R0], R3 ;  /* 0x0000000300008388 */ /* 0x0041e80000000800 */
[----:B------:R0:W-:Y:S01]  /*0110*/  @P0 STS [R0], RZ ;  /* 0x000000ff00000388 */ /* 0x0001e20000000800 */
[----:B------:R-:W-:Y:S05]  /*0120*/  @!P1 BRA `(.L_x_0) ;  /* 0x0000000000389947 */ /* 0x000fea0003800000 */
[----:B------:R-:W-:-:S05]  /*0130*/  UMOV UR5, 0x1 ;  /* 0x0000000100057882 */ /* 0x000fca0000000000 */
.L_x_1:
[----:B------:R-:W-:Y:S01]  /*0140*/  BAR.SYNC.DEFER_BLOCKING 0x0 ;  /* 0x0000000000007b1d */ /* 0x000fe20000010000 */
[----:B------:R-:W-:Y:S01]  /*0150*/  ISETP.GE.U32.AND P0, PT, R9, UR5, PT ;  /* 0x0000000509007c0c */ /* 0x000fe2000bf06070 */
[----:B0-----:R-:W-:-:S12]  /*0160*/  IMAD.MOV.U32 R3, RZ, RZ, RZ ;  /* 0x000000ffff037224 */ /* 0x001fd800078e00ff */
[----:B------:R-:W-:Y:S01]  /*0170*/  @P0 VIADD R2, R9, -UR5 ;  /* 0x8000000509020c36 */ /* 0x000fe20008000000 */
[----:B------:R-:W-:-:S04]  /*0180*/  USHF.L.U32 UR5, UR5, 0x1, URZ ;  /* 0x0000000105057899 */ /* 0x000fc800080006ff */
[----:B------:R-:W-:Y:S02]  /*0190*/  @P0 LEA R4, R2, UR4, 0x2 ;  /* 0x0000000402040c11 */ /* 0x000fe4000f8e10ff */
[----:B------:R-:W-:Y:S04]  /*01a0*/  @P0 LDS R2, [R0] ;  /* 0x0000000000020984 */ /* 0x000fe80000000800 */
[----:B------:R-:W0:Y:S02]  /*01b0*/  @P0 LDS R7, [R4] ;  /* 0x0000000004070984 */ /* 0x000e240000000800 */
[----:B0-----:R-:W-:Y:S01]  /*01c0*/  @P0 FADD R3, R2, R7 ;  /* 0x0000000702030221 */ /* 0x001fe20000000000 */
[----:B------:R-:W-:Y:S06]  /*01d0*/  BAR.SYNC.DEFER_BLOCKING 0x0 ;  /* 0x0000000000007b1d */ /* 0x000fec0000010000 */
[----:B------:R1:W-:Y:S01]  /*01e0*/  @P0 STS [R0], R3 ;  /* 0x0000000300000388 */ /* 0x0003e20000000800 */
[----:B------:R-:W-:-:S13]  /*01f0*/  ISETP.LE.U32.AND P0, PT, R6, UR5, PT ;  /* 0x0000000506007c0c */ /* 0x000fda000bf03070 */
[----:B-1----:R-:W-:Y:S05]  /*0200*/  @!P0 BRA `(.L_x_1) ;  /* 0xfffffffc00cc8947 */ /* 0x002fea000383ffff */
.L_x_0:
[----:B------:R-:W1:Y:S02]  /*0210*/  LDCU UR4, c[0x0][0x390] ;  /* 0x00007200ff0477ac */ /* 0x000e640008000800 */
[----:B-1----:R-:W-:-:S13]  /*0220*/  ISETP.GE.U32.AND P0, PT, R5, UR4, PT ;  /* 0x0000000405007c0c */ /* 0x002fda000bf06070 */
[----:B------:R-:W-:Y:S05]  /*0230*/  @P0 EXIT ;  /* 0x000000000000094d */ /* 0x000fea0003800000 */
[----:B------:R-:W1:Y:S01]  /*0240*/  LDS R7, [R0] ;  /* 0x0000000000077984 */ /* 0x000e620000000800 */
[----:B0-----:R-:W0:Y:S02]  /*0250*/  LDC.64 R2, c[0x0][0x388] ;  /* 0x0000e200ff027b82 */ /* 0x001e240000000a00 */
[----:B0-----:R-:W-:-:S05]  /*0260*/  IMAD.WIDE.U32 R2, R5, 0x4, R2 ;  /* 0x0000000405027825 */ /* 0x001fca00078e0002 */
[----:B-1----:R-:W-:Y:S01]  /*0270*/  STG.E desc[UR6][R2.64], R7 ;  /* 0x0000000702007986 */ /* 0x002fe2000c101906 */
[----:B------:R-:W-:Y:S05]  /*0280*/  EXIT ;  /* 0x000000000000794d */ /* 0x000fea0003800000 */
.L_x_2:
[----:B------:R-:W-:-:S00]  /*0290*/  BRA `(.L_x_2) ;  /* 0xfffffffc00fc7947 */ /* 0x000fc0000383ffff */
[----:B------:R-:W-:-:S00]  /*02a0*/  NOP ;  /* 0x0000000000007918 */ /* 0x000fc00000000000 */
        /* <DEDUP_REMOVED lines=13> */
.L_x_3:


//--------------------- .nv.shared._Z23Kogge_Stone_scan_kernelPfS_j --------------------------
	.section	.nv.shared._Z23Kogge_Stone_scan_kernelPfS_j,"aw",@nobits
	.sectionflags	@""
	.align	4
.nv.shared._Z23Kogge_Stone_scan_kernelPfS_j:
	.zero		2048


//--------------------- .nv.shared.reserved.0     --------------------------
	.section	.nv.shared.reserved.0,"aw",@nobits
	.weak		__nv_reservedSMEM_offset_0_alias
	.size		__nv_reservedSMEM_offset_0_alias, 0, 64
	.other		__nv_reservedSMEM_offset_0_alias,@"STO_CUDA_RESERVED_SHARED STV_DEFAULT"
__nv_reservedSMEM_offset_0_alias:
	.zero		0
	.zero		64


//--------------------- .nv.constant0._Z23Kogge_Stone_scan_kernelPfS_j --------------------------
	.section	.nv.constant0._Z23Kogge_Stone_scan_kernelPfS_j,"a",@progbits
	.sectionflags	@""
	.align	4
.nv.constant0._Z23Kogge_Stone_scan_kernelPfS_j:
	.zero		916


//--------------------- SYMBOLS --------------------------

	.type		.nv.reservedSmem.offset0,@object
	.size		.nv.reservedSmem.offset0,0x4
	.type		.nv.reservedSmem.cap,@object
	.size		.nv.reservedSmem.cap,0x4
